







.version 5.0
.target sm_20
.address_size 64




.visible .entry _Z5inputPi(
.param .u64 _Z5inputPi_param_0
)
{
.reg .pred %p<2>;
.reg .b32 %r<38>;
.reg .b64 %rd<12>;

	.shared .align 4 .b8 _Z5inputPi$__cuda_local_var_16159_30_non_const_s_data[4096];

ld.param.u64 %rd4, [_Z5inputPi_param_0];
mov.u32 %r37, -1024;
mov.u64 %rd11, _Z5inputPi$__cuda_local_var_16159_30_non_const_s_data;

BB0_1:
mov.u64 %rd6, 2;
st.shared.u32 [%rd11+4], %rd6;
st.shared.u32 [%rd11], %rd6;
st.shared.u32 [%rd11+12], %rd6;
st.shared.u32 [%rd11+8], %rd6;
st.shared.u32 [%rd11+20], %rd6;
st.shared.u32 [%rd11+16], %rd6;
st.shared.u32 [%rd11+28], %rd6;
st.shared.u32 [%rd11+24], %rd6;
st.shared.u32 [%rd11+36], %rd6;
st.shared.u32 [%rd11+32], %rd6;
st.shared.u32 [%rd11+44], %rd6;
st.shared.u32 [%rd11+40], %rd6;
st.shared.u32 [%rd11+52], %rd6;
st.shared.u32 [%rd11+48], %rd6;
st.shared.u32 [%rd11+60], %rd6;
st.shared.u32 [%rd11+56], %rd6;
st.shared.u32 [%rd11+68], %rd6;
st.shared.u32 [%rd11+64], %rd6;
st.shared.u32 [%rd11+76], %rd6;
st.shared.u32 [%rd11+72], %rd6;
st.shared.u32 [%rd11+84], %rd6;
st.shared.u32 [%rd11+80], %rd6;
st.shared.u32 [%rd11+92], %rd6;
st.shared.u32 [%rd11+88], %rd6;
st.shared.u32 [%rd11+100], %rd6;
st.shared.u32 [%rd11+96], %rd6;
st.shared.u32 [%rd11+108], %rd6;
st.shared.u32 [%rd11+104], %rd6;
st.shared.u32 [%rd11+116], %rd6;
st.shared.u32 [%rd11+112], %rd6;
st.shared.u32 [%rd11+124], %rd6;
st.shared.u32 [%rd11+120], %rd6;
add.s64 %rd11, %rd11, 128;
add.s32 %r37, %r37, 32;
setp.ne.s32	%p1, %r37, 0;
@%p1 bra BB0_1;

cvta.to.global.u64 %rd3, %rd4;
bar.sync 0;
mov.u32 %r4, %tid.x;
mul.wide.s32 %rd7, %r4, 4;
mov.u64 %rd8, _Z5inputPi$__cuda_local_var_16159_30_non_const_s_data;
add.s64 %rd9, %rd8, %rd7;
ld.shared.u32 %r5, [%rd9];
add.s64 %rd10, %rd3, %rd7;
ld.shared.u32 %r6, [%rd9+128];
ld.shared.u32 %r7, [%rd9+256];
ld.shared.u32 %r8, [%rd9+384];
ld.shared.u32 %r9, [%rd9+512];
ld.shared.u32 %r10, [%rd9+640];
ld.shared.u32 %r11, [%rd9+768];
ld.shared.u32 %r12, [%rd9+896];
ld.shared.u32 %r13, [%rd9+1024];
ld.shared.u32 %r14, [%rd9+1152];
ld.shared.u32 %r15, [%rd9+1280];
ld.shared.u32 %r16, [%rd9+1408];
ld.shared.u32 %r17, [%rd9+1536];
ld.shared.u32 %r18, [%rd9+1664];
ld.shared.u32 %r19, [%rd9+1792];
ld.shared.u32 %r20, [%rd9+1920];
ld.shared.u32 %r21, [%rd9+2048];
ld.shared.u32 %r22, [%rd9+2176];
ld.shared.u32 %r23, [%rd9+2304];
ld.shared.u32 %r24, [%rd9+2432];
ld.shared.u32 %r25, [%rd9+2560];
ld.shared.u32 %r26, [%rd9+2688];
ld.shared.u32 %r27, [%rd9+2816];
ld.shared.u32 %r28, [%rd9+2944];
ld.shared.u32 %r29, [%rd9+3072];
ld.shared.u32 %r30, [%rd9+3200];
ld.shared.u32 %r31, [%rd9+3328];
ld.shared.u32 %r32, [%rd9+3456];
ld.shared.u32 %r33, [%rd9+3584];
ld.shared.u32 %r34, [%rd9+3712];
ld.shared.u32 %r35, [%rd9+3840];
ld.shared.u32 %r36, [%rd9+3968];
st.global.u32 [%rd10], %r5;
st.global.u32 [%rd10+128], %r6;
st.global.u32 [%rd10+256], %r7;
st.global.u32 [%rd10+384], %r8;
st.global.u32 [%rd10+512], %r9;
st.global.u32 [%rd10+640], %r10;
st.global.u32 [%rd10+768], %r11;
st.global.u32 [%rd10+896], %r12;
st.global.u32 [%rd10+1024], %r13;
st.global.u32 [%rd10+1152], %r14;
st.global.u32 [%rd10+1280], %r15;
st.global.u32 [%rd10+1408], %r16;
st.global.u32 [%rd10+1536], %r17;
st.global.u32 [%rd10+1664], %r18;
st.global.u32 [%rd10+1792], %r19;
st.global.u32 [%rd10+1920], %r20;
st.global.u32 [%rd10+2048], %r21;
st.global.u32 [%rd10+2176], %r22;
st.global.u32 [%rd10+2304], %r23;
st.global.u32 [%rd10+2432], %r24;
st.global.u32 [%rd10+2560], %r25;
st.global.u32 [%rd10+2688], %r26;
st.global.u32 [%rd10+2816], %r27;
st.global.u32 [%rd10+2944], %r28;
st.global.u32 [%rd10+3072], %r29;
st.global.u32 [%rd10+3200], %r30;
st.global.u32 [%rd10+3328], %r31;
st.global.u32 [%rd10+3456], %r32;
st.global.u32 [%rd10+3584], %r33;
st.global.u32 [%rd10+3712], %r34;
st.global.u32 [%rd10+3840], %r35;
st.global.u32 [%rd10+3968], %r36;
ret;
}




// ===== COMPILED SASS (sm_100) =====

	.target	sm_100

	.elftype	@"ET_EXEC"


//--------------------- .note.nv.tkinfo           --------------------------
	.section	.note.nv.tkinfo,"",@"SHT_NOTE"
	.sectionflags	@"SHF_NOTE_NV_TKINFO"
	.tkinfo
        /*0018*/ 	.word	0x00000002
        /*0030*/ 	.string	""
        /*0030*/ 	.string	"ptxas"
        /*0030*/ 	.string	"Cuda compilation tools, release 13.0, V13.0.88"
        /*0030*/ 	.string	"Build cuda_13.0.r13.0/compiler.36424714_0"
        /*0030*/ 	.string	"-arch sm_100 "



//--------------------- .note.nv.cuinfo           --------------------------
	.section	.note.nv.cuinfo,"",@"SHT_NOTE"
	.sectionflags	@"SHF_NOTE_NV_CUINFO"
        /*0018*/ 	.short	0x0002
        /*001a*/ 	.short	0x0014
        /*001c*/ 	.short	0x0082
	.zero		2


//--------------------- .nv.info                  --------------------------
	.section	.nv.info,"",@"SHT_CUDA_INFO"
	.align	4


	//----- nvinfo : EIATTR_REGCOUNT
	.align		4
        /*0000*/ 	.byte	0x04, 0x2f
        /*0002*/ 	.short	(.L_1 - .L_0)
	.align		4
.L_0:
        /*0004*/ 	.word	index@(_Z5inputPi)
        /*0008*/ 	.word	0x00000020


	//----- nvinfo : EIATTR_FRAME_SIZE
	.align		4
.L_1:
        /*000c*/ 	.byte	0x04, 0x11
        /*000e*/ 	.short	(.L_3 - .L_2)
	.align		4
.L_2:
        /*0010*/ 	.word	index@(_Z5inputPi)
        /*0014*/ 	.word	0x00000000


	//----- nvinfo : EIATTR_MIN_STACK_SIZE
	.align		4
.L_3:
        /*0018*/ 	.byte	0x04, 0x12
        /*001a*/ 	.short	(.L_5 - .L_4)
	.align		4
.L_4:
        /*001c*/ 	.word	index@(_Z5inputPi)
        /*0020*/ 	.word	0x00000000
.L_5:


//--------------------- .nv.compat                --------------------------
	.section	.nv.compat,"",@"SHT_CUDA_COMPAT_INFO"
	.align	4
        /*0000*/ 	.byte	0x02, 0x09, 0x00, 0x00, 0x02, 0x02, 0x01, 0x00, 0x02, 0x05, 0x05, 0x00, 0x03, 0x07, 0x01, 0x01
        /*0010*/ 	.byte	0x02, 0x03, 0x00, 0x00, 0x02, 0x06, 0x01, 0x00, 0x04, 0x0b, 0x08, 0x00, 0x09, 0x00, 0x00, 0x00
        /*0020*/ 	.byte	0x00, 0x00, 0x00, 0x00


//--------------------- .nv.info._Z5inputPi       --------------------------
	.section	.nv.info._Z5inputPi,"",@"SHT_CUDA_INFO"
	.sectionflags	@""
	.align	4


	//----- nvinfo : EIATTR_CUDA_API_VERSION
	.align		4
        /*0000*/ 	.byte	0x04, 0x37
        /*0002*/ 	.short	(.L_7 - .L_6)
.L_6:
        /*0004*/ 	.word	0x00000082


	//----- nvinfo : EIATTR_KPARAM_INFO
	.align		4
.L_7:
        /*0008*/ 	.byte	0x04, 0x17
        /*000a*/ 	.short	(.L_9 - .L_8)
.L_8:
        /*000c*/ 	.word	0x00000000
        /*0010*/ 	.short	0x0000
        /*0012*/ 	.short	0x0000
        /*0014*/ 	.byte	0x00, 0xf0, 0x21, 0x00


	//----- nvinfo : EIATTR_SPARSE_MMA_MASK
	.align		4
.L_9:
        /*0018*/ 	.byte	0x03, 0x50
        /*001a*/ 	.short	0x0000


	//----- nvinfo : EIATTR_MAXREG_COUNT
	.align		4
        /*001c*/ 	.byte	0x03, 0x1b
        /*001e*/ 	.short	0x00ff


	//----- nvinfo : EIATTR_NUM_BARRIERS
	.align		4
        /*0020*/ 	.byte	0x02, 0x4c
        /*0022*/ 	.byte	0x01
	.zero		1


	//----- nvinfo : EIATTR_MERCURY_ISA_VERSION
	.align		4
        /*0024*/ 	.byte	0x03, 0x5f
        /*0026*/ 	.short	0x0101


	//----- nvinfo : EIATTR_VRC_CTA_INIT_COUNT
	.align		4
        /*0028*/ 	.byte	0x02, 0x4a
	.zero		1
	.zero		1


	//----- nvinfo : EIATTR_EXIT_INSTR_OFFSETS
	.align		4
        /*002c*/ 	.byte	0x04, 0x1c
        /*002e*/ 	.short	(.L_11 - .L_10)


	//   ....[0]....
.L_10:
        /*0030*/ 	.word	0x00000740


	//----- nvinfo : EIATTR_CBANK_PARAM_SIZE
	.align		4
.L_11:
        /*0034*/ 	.byte	0x03, 0x19
        /*0036*/ 	.short	0x0008


	//----- nvinfo : EIATTR_PARAM_CBANK
	.align		4
        /*0038*/ 	.byte	0x04, 0x0a
        /*003a*/ 	.short	(.L_13 - .L_12)
	.align		4
.L_12:
        /*003c*/ 	.word	index@(.nv.constant0._Z5inputPi)
        /*0040*/ 	.short	0x0380
        /*0042*/ 	.short	0x0008


	//----- nvinfo : EIATTR_SW_WAR
	.align		4
.L_13:
        /*0044*/ 	.byte	0x04, 0x36
        /*0046*/ 	.short	(.L_15 - .L_14)
.L_14:
        /*0048*/ 	.word	0x00000008
.L_15:


//--------------------- .nv.callgraph             --------------------------
	.section	.nv.callgraph,"",@"SHT_CUDA_CALLGRAPH"
	.align	4
	.sectionentsize	8
	.align		4
        /*0000*/ 	.word	0x00000000
	.align		4
        /*0004*/ 	.word	0xffffffff
	.align		4
        /*0008*/ 	.word	0x00000000
	.align		4
        /*000c*/ 	.word	0xfffffffe
	.align		4
        /*0010*/ 	.word	0x00000000
	.align		4
        /*0014*/ 	.word	0xfffffffd
	.align		4
        /*0018*/ 	.word	0x00000000
	.align		4
        /*001c*/ 	.word	0xfffffffc


//--------------------- .text._Z5inputPi          --------------------------
	.section	.text._Z5inputPi,"ax",@progbits
	.align	128
        .global         _Z5inputPi
        .type           _Z5inputPi,@function
        .size           _Z5inputPi,(.L_x_2 - _Z5inputPi)
        .other          _Z5inputPi,@"STO_CUDA_ENTRY STV_DEFAULT"
_Z5inputPi:
.text._Z5inputPi:
[----:B------:R-:W-:Y:S08]  /*0000*/  LDC R1, c[0x0][0x37c] ;  /* 0x0000df00ff017b82 */ /* 0x000ff00000000800 */
[----:B------:R-:W0:Y:S01]  /*0010*/  S2UR UR5, SR_CgaCtaId ;  /* 0x00000000000579c3 */ /* 0x000e220000008800 */
[----:B------:R-:W-:Y:S01]  /*0020*/  UMOV UR4, 0x400 ;  /* 0x0000040000047882 */ /* 0x000fe20000000000 */
[----:B------:R-:W1:Y:S01]  /*0030*/  LDCU.64 UR8, c[0x0][0x358] ;  /* 0x00006b00ff0877ac */ /* 0x000e620008000a00 */
[----:B------:R-:W-:Y:S01]  /*0040*/  UMOV UR6, 0xfffffc00 ;  /* 0xfffffc0000067882 */ /* 0x000fe20000000000 */
[----:B0-----:R-:W-:-:S07]  /*0050*/  ULEA UR4, UR5, UR4, 0x18 ;  /* 0x0000000405047291 */ /* 0x001fce000f8ec0ff */
[----:B-1----:R-:W-:-:S05]  /*0060*/  UMOV UR5, UR4 ;  /* 0x0000000400057c82 */ /* 0x002fca0008000000 */
.L_x_0:
[----:B------:R-:W-:Y:S01]  /*0070*/  UIADD3 UR6, UPT, UPT, UR6, 0x80, URZ ;  /* 0x0000008006067890 */ /* 0x000fe2000fffe0ff */
[----:B0-----:R-:W-:Y:S02]  /*0080*/  HFMA2 R6, -RZ, RZ, 0, 1.1920928955078125e-07 ;  /* 0x00000002ff067431 */ /* 0x001fe400000001ff */
[----:B------:R-:W-:Y:S01]  /*0090*/  IMAD.MOV.U32 R4, RZ, RZ, 0x2 ;  /* 0x00000002ff047424 */ /* 0x000fe200078e00ff */
[----:B------:R-:W-:Y:S01]  /*00a0*/  MOV R7, 0x2 ;  /* 0x0000000200077802 */ /* 0x000fe20000000f00 */
[----:B------:R-:W-:Y:S01]  /*00b0*/  UISETP.NE.AND UP0, UPT, UR6, URZ, UPT ;  /* 0x000000ff0600728c */ /* 0x000fe2000bf05270 */
[----:B------:R-:W-:-:S05]  /*00c0*/  IMAD.MOV.U32 R5, RZ, RZ, 0x2 ;  /* 0x00000002ff057424 */ /* 0x000fca00078e00ff */
[----:B------:R0:W-:Y:S04]  /*00d0*/  STS.128 [UR5], R4 ;  /* 0x00000004ff007988 */ /* 0x0001e80008000c05 */
[----:B------:R0:W-:Y:S04]  /*00e0*/  STS.128 [UR5+0x10], R4 ;  /* 0x00001004ff007988 */ /* 0x0001e80008000c05 */
        /* <DEDUP_REMOVED lines=29> */
[----:B------:R0:W-:Y:S01]  /*02c0*/  STS.128 [UR5+0x1f0], R4 ;  /* 0x0001f004ff007988 */ /* 0x0001e20008000c05 */
[----:B------:R-:W-:Y:S01]  /*02d0*/  UIADD3 UR5, UPT, UPT, UR5, 0x200, URZ ;  /* 0x0000020005057890 */ /* 0x000fe2000fffe0ff */
[----:B------:R-:W-:Y:S11]  /*02e0*/  BRA.U UP0, `(.L_x_0) ;  /* 0xfffffffd00607547 */ /* 0x000ff6000b83ffff */
[----:B------:R-:W1:Y:S01]  /*02f0*/  S2R R21, SR_TID.X ;  /* 0x0000000000157919 */ /* 0x000e620000002100 */
[----:B------:R-:W2:Y:S01]  /*0300*/  LDC.64 R2, c[0x0][0x380] ;  /* 0x0000e000ff027b82 */ /* 0x000ea20000000a00 */
[----:B-1----:R-:W-:-:S07]  /*0310*/  LEA R0, R21, UR4, 0x2 ;  /* 0x0000000415007c11 */ /* 0x002fce000f8e10ff */
[----:B------:R-:W-:Y:S01]  /*0320*/  BAR.SYNC.DEFER_BLOCKING 0x0 ;  /* 0x0000000000007b1d */ /* 0x000fe20000010000 */
[----:B--2---:R-:W-:-:S05]  /*0330*/  IMAD.WIDE R2, R21, 0x4, R2 ;  /* 0x0000000415027825 */ /* 0x004fca00078e0202 */
[----:B0-----:R-:W0:Y:S04]  /*0340*/  LDS R5, [R0] ;  /* 0x0000000000057984 */ /* 0x001e280000000800 */
[----:B------:R-:W1:Y:S04]  /*0350*/  LDS R7, [R0+0x80] ;  /* 0x0000800000077984 */ /* 0x000e680000000800 */
[----:B------:R-:W2:Y:S04]  /*0360*/  LDS R9, [R0+0x100] ;  /* 0x0001000000097984 */ /* 0x000ea80000000800 */
[----:B------:R-:W3:Y:S04]  /*0370*/  LDS R11, [R0+0x180] ;  /* 0x00018000000b7984 */ /* 0x000ee80000000800 */
[----:B------:R-:W4:Y:S04]  /*0380*/  LDS R13, [R0+0x200] ;  /* 0x00020000000d7984 */ /* 0x000f280000000800 */
[----:B------:R-:W5:Y:S04]  /*0390*/  LDS R15, [R0+0x280] ;  /* 0x00028000000f7984 */ /* 0x000f680000000800 */
[----:B------:R-:W5:Y:S04]  /*03a0*/  LDS R17, [R0+0x300] ;  /* 0x0003000000117984 */ /* 0x000f680000000800 */
[----:B------:R-:W5:Y:S04]  /*03b0*/  LDS R19, [R0+0x380] ;  /* 0x0003800000137984 */ /* 0x000f680000000800 */
[----:B------:R-:W5:Y:S04]  /*03c0*/  LDS R21, [R0+0x400] ;  /* 0x0004000000157984 */ /* 0x000f680000000800 */
[----:B------:R-:W5:Y:S04]  /*03d0*/  LDS R23, [R0+0x480] ;  /* 0x0004800000177984 */ /* 0x000f680000000800 */
[----:B0-----:R-:W-:Y:S04]  /*03e0*/  STG.E desc[UR8][R2.64], R5 ;  /* 0x0000000502007986 */ /* 0x001fe8000c101908 */
[----:B-1----:R-:W-:Y:S04]  /*03f0*/  STG.E desc[UR8][R2.64+0x80], R7 ;  /* 0x0000800702007986 */ /* 0x002fe8000c101908 */
[----:B--2---:R-:W-:Y:S04]  /*0400*/  STG.E desc[UR8][R2.64+0x100], R9 ;  /* 0x0001000902007986 */ /* 0x004fe8000c101908 */
[----:B---3--:R-:W-:Y:S04]  /*0410*/  STG.E desc[UR8][R2.64+0x180], R11 ;  /* 0x0001800b02007986 */ /* 0x008fe8000c101908 */
[----:B----4-:R-:W-:Y:S04]  /*0420*/  STG.E desc[UR8][R2.64+0x200], R13 ;  /* 0x0002000d02007986 */ /* 0x010fe8000c101908 */
[----:B-----5:R-:W-:Y:S04]  /*0430*/  STG.E desc[UR8][R2.64+0x280], R15 ;  /* 0x0002800f02007986 */ /* 0x020fe8000c101908 */
[----:B------:R-:W-:Y:S04]  /*0440*/  STG.E desc[UR8][R2.64+0x300], R17 ;  /* 0x0003001102007986 */ /* 0x000fe8000c101908 */
[----:B------:R-:W-:Y:S04]  /*0450*/  STG.E desc[UR8][R2.64+0x380], R19 ;  /* 0x0003801302007986 */ /* 0x000fe8000c101908 */
[----:B------:R-:W0:Y:S04]  /*0460*/  LDS R25, [R0+0x500] ;  /* 0x0005000000197984 */ /* 0x000e280000000800 */
        /* <DEDUP_REMOVED lines=21> */
[----:B------:R-:W-:Y:S04]  /*05c0*/  STG.E desc[UR8][R2.64+0x400], R21 ;  /* 0x0004001502007986 */ /* 0x000fe8000c101908 */
[----:B------:R-:W-:Y:S04]  /*05d0*/  STG.E desc[UR8][R2.64+0x480], R23 ;  /* 0x0004801702007986 */ /* 0x000fe8000c101908 */
        /* <DEDUP_REMOVED lines=21> */
[----:B------:R-:W-:Y:S01]  /*0730*/  STG.E desc[UR8][R2.64+0xf80], R24 ;  /* 0x000f801802007986 */ /* 0x000fe2000c101908 */
[----:B------:R-:W-:Y:S05]  /*0740*/  EXIT ;  /* 0x000000000000794d */ /* 0x000fea0003800000 */
.L_x_1:
[----:B------:R-:W-:-:S00]  /*0750*/  BRA `(.L_x_1) ;  /* 0xfffffffc00fc7947 */ /* 0x000fc0000383ffff */
[----:B------:R-:W-:-:S00]  /*0760*/  NOP ;  /* 0x0000000000007918 */ /* 0x000fc00000000000 */
        /* <DEDUP_REMOVED lines=9> */
.L_x_2:


//--------------------- .nv.shared._Z5inputPi     --------------------------
	.section	.nv.shared._Z5inputPi,"aw",@nobits
	.sectionflags	@""
	.align	4
.nv.shared._Z5inputPi:
	.zero		5120


//--------------------- .nv.shared.reserved.0     --------------------------
	.section	.nv.shared.reserved.0,"aw",@nobits
	.weak		__nv_reservedSMEM_offset_0_alias
	.size		__nv_reservedSMEM_offset_0_alias, 0, 64
	.other		__nv_reservedSMEM_offset_0_alias,@"STO_CUDA_RESERVED_SHARED STV_DEFAULT"
__nv_reservedSMEM_offset_0_alias:
	.zero		0
	.zero		64


//--------------------- .nv.constant0._Z5inputPi  --------------------------
	.section	.nv.constant0._Z5inputPi,"a",@progbits
	.sectionflags	@""
	.align	4
.nv.constant0._Z5inputPi:
	.zero		904


//--------------------- SYMBOLS --------------------------

	.type		.nv.reservedSmem.offset0,@object
	.size		.nv.reservedSmem.offset0,0x4
	.type		.nv.reservedSmem.cap,@object
	.size		.nv.reservedSmem.cap,0x4
